	.headerflags	@"EF_CUDA_TEXMODE_UNIFIED EF_CUDA_64BIT_ADDRESS EF_CUDA_ACCELERATORS EF_CUDA_SM90 EF_CUDA_VIRTUAL_SM(EF_CUDA_SM90)"
	.elftype	@"ET_EXEC"


//--------------------- .nv.info                  --------------------------
	.section	.nv.info,"",@"SHT_CUDA_INFO"
	.align	4


	//----- nvinfo : EIATTR_REGCOUNT
	.align		4
        /*0000*/ 	.byte	0x04, 0x2f
        /*0002*/ 	.short	(.L_1 - .L_0)
	.align		4
.L_0:
        /*0004*/ 	.word	index@(triton_poi_fused_max_pool2d_with_indices_53)
        /*0008*/ 	.word	0x0000001a


	//----- nvinfo : EIATTR_MIN_STACK_SIZE
	.align		4
.L_1:
        /*000c*/ 	.byte	0x04, 0x12
        /*000e*/ 	.short	(.L_3 - .L_2)
	.align		4
.L_2:
        /*0010*/ 	.word	index@(triton_poi_fused_max_pool2d_with_indices_53)
        /*0014*/ 	.word	0x00000000


	//----- nvinfo : EIATTR_FRAME_SIZE
	.align		4
.L_3:
        /*0018*/ 	.byte	0x04, 0x11
        /*001a*/ 	.short	(.L_5 - .L_4)
	.align		4
.L_4:
        /*001c*/ 	.word	index@(triton_poi_fused_max_pool2d_with_indices_53)
        /*0020*/ 	.word	0x00000000


	//----- nvinfo : EIATTR_MIN_STACK_SIZE
	.align		4
.L_5:
        /*0024*/ 	.byte	0x04, 0x12
        /*0026*/ 	.short	(.L_7 - .L_6)
	.align		4
.L_6:
        /*0028*/ 	.word	index@(triton_poi_fused_max_pool2d_with_indices_53)
        /*002c*/ 	.word	0x00000000
.L_7:


//--------------------- .nv.info.triton_poi_fused_max_pool2d_with_indices_53 --------------------------
	.section	.nv.info.triton_poi_fused_max_pool2d_with_indices_53,"",@"SHT_CUDA_INFO"
	.sectionflags	@""
	.align	4


	//----- nvinfo : EIATTR_CUDA_API_VERSION
	.align		4
        /*0000*/ 	.byte	0x04, 0x37
        /*0002*/ 	.short	(.L_9 - .L_8)
.L_8:
        /*0004*/ 	.word	0x0000007c


	//----- nvinfo : EIATTR_KPARAM_INFO
	.align		4
.L_9:
        /*0008*/ 	.byte	0x04, 0x17
        /*000a*/ 	.short	(.L_11 - .L_10)
.L_10:
        /*000c*/ 	.word	0x00000000
        /*0010*/ 	.short	0x0003
        /*0012*/ 	.short	0x0018
        /*0014*/ 	.byte	0x00, 0xf0, 0x11, 0x00


	//----- nvinfo : EIATTR_KPARAM_INFO
	.align		4
.L_11:
        /*0018*/ 	.byte	0x04, 0x17
        /*001a*/ 	.short	(.L_13 - .L_12)
.L_12:
        /*001c*/ 	.word	0x00000000
        /*0020*/ 	.short	0x0002
        /*0022*/ 	.short	0x0010
        /*0024*/ 	.byte	0x00, 0xf4, 0x21, 0x00


	//----- nvinfo : EIATTR_KPARAM_INFO
	.align		4
.L_13:
        /*0028*/ 	.byte	0x04, 0x17
        /*002a*/ 	.short	(.L_15 - .L_14)
.L_14:
        /*002c*/ 	.word	0x00000000
        /*0030*/ 	.short	0x0001
        /*0032*/ 	.short	0x0008
        /*0034*/ 	.byte	0x00, 0xf4, 0x21, 0x00


	//----- nvinfo : EIATTR_KPARAM_INFO
	.align		4
.L_15:
        /*0038*/ 	.byte	0x04, 0x17
        /*003a*/ 	.short	(.L_17 - .L_16)
.L_16:
        /*003c*/ 	.word	0x00000000
        /*0040*/ 	.short	0x0000
        /*0042*/ 	.short	0x0000
        /*0044*/ 	.byte	0x00, 0xf4, 0x21, 0x00


	//----- nvinfo : EIATTR_SPARSE_MMA_MASK
	.align		4
.L_17:
        /*0048*/ 	.byte	0x03, 0x50
        /*004a*/ 	.short	0x0000


	//----- nvinfo : EIATTR_MAXREG_COUNT
	.align		4
        /*004c*/ 	.byte	0x03, 0x1b
        /*004e*/ 	.short	0x00ff


	//----- nvinfo : EIATTR_EXIT_INSTR_OFFSETS
	.align		4
        /*0050*/ 	.byte	0x04, 0x1c
        /*0052*/ 	.short	(.L_19 - .L_18)


	//   ....[0]....
.L_18:
        /*0054*/ 	.word	0x00000b50


	//----- nvinfo : EIATTR_REQNTID
	.align		4
.L_19:
        /*0058*/ 	.byte	0x04, 0x10
        /*005a*/ 	.short	(.L_21 - .L_20)
.L_20:
        /*005c*/ 	.word	0x00000100
        /*0060*/ 	.word	0x00000001
        /*0064*/ 	.word	0x00000001


	//----- nvinfo : EIATTR_CBANK_PARAM_SIZE
	.align		4
.L_21:
        /*0068*/ 	.byte	0x03, 0x19
        /*006a*/ 	.short	0x001c


	//----- nvinfo : EIATTR_PARAM_CBANK
	.align		4
        /*006c*/ 	.byte	0x04, 0x0a
        /*006e*/ 	.short	(.L_23 - .L_22)
	.align		4
.L_22:
        /*0070*/ 	.word	index@(.nv.constant0.triton_poi_fused_max_pool2d_with_indices_53)
        /*0074*/ 	.short	0x0210
        /*0076*/ 	.short	0x001c


	//----- nvinfo : EIATTR_SW_WAR
	.align		4
.L_23:
        /*0078*/ 	.byte	0x04, 0x36
        /*007a*/ 	.short	(.L_25 - .L_24)
.L_24:
        /*007c*/ 	.word	0x00000008
.L_25:


//--------------------- .nv.callgraph             --------------------------
	.section	.nv.callgraph,"",@"SHT_CUDA_CALLGRAPH"
	.align	4
	.sectionentsize	8
	.align		4
        /*0000*/ 	.word	0x00000000
	.align		4
        /*0004*/ 	.word	0xffffffff
	.align		4
        /*0008*/ 	.word	0x00000000
	.align		4
        /*000c*/ 	.word	0xfffffffe
	.align		4
        /*0010*/ 	.word	0x00000000
	.align		4
        /*0014*/ 	.word	0xfffffffd
	.align		4
        /*0018*/ 	.word	0x00000000
	.align		4
        /*001c*/ 	.word	0xfffffffc


//--------------------- .text.triton_poi_fused_max_pool2d_with_indices_53 --------------------------
	.section	.text.triton_poi_fused_max_pool2d_with_indices_53,"ax",@progbits
	.align	128
        .global         triton_poi_fused_max_pool2d_with_indices_53
        .type           triton_poi_fused_max_pool2d_with_indices_53,@function
        .size           triton_poi_fused_max_pool2d_with_indices_53,(.L_x_1 - triton_poi_fused_max_pool2d_with_indices_53)
        .other          triton_poi_fused_max_pool2d_with_indices_53,@"STO_CUDA_ENTRY STV_DEFAULT"
triton_poi_fused_max_pool2d_with_indices_53:
.text.triton_poi_fused_max_pool2d_with_indices_53:
[----:B------:R-:W-:Y:S01]  /*0000*/  LDC R1, c[0x0][0x28] ;  /* 0x00000a00ff017b82 */ /* 0x000fe20000000800 */
[----:B------:R-:W1:Y:S01]  /*0010*/  S2R R0, SR_TID.X ;  /* 0x0000000000007919 */ /* 0x000e620000002100 */
[----:B------:R-:W-:Y:S01]  /*0020*/  CS2R R10, SRZ ;  /* 0x00000000000a7805 */ /* 0x000fe2000001ff00 */
[----:B------:R-:W-:Y:S01]  /*0030*/  ULDC.64 UR4, c[0x0][0x208] ;  /* 0x0000820000047ab9 */ /* 0x000fe20000000a00 */
[----:B------:R-:W2:Y:S01]  /*0040*/  S2R R5, SR_CTAID.X ;  /* 0x0000000000057919 */ /* 0x000ea20000002500 */
[----:B------:R-:W-:Y:S02]  /*0050*/  CS2R R12, SRZ ;  /* 0x00000000000c7805 */ /* 0x000fe4000001ff00 */
[----:B------:R-:W-:Y:S01]  /*0060*/  CS2R R14, SRZ ;  /* 0x00000000000e7805 */ /* 0x000fe2000001ff00 */
[----:B------:R-:W-:Y:S01]  /*0070*/  ULDC.64 UR6, c[0x0][0x220] ;  /* 0x0000880000067ab9 */ /* 0x000fe20000000a00 */
[----:B-1----:R-:W-:Y:S01]  /*0080*/  IMAD.SHL.U32 R0, R0, 0x2, RZ ;  /* 0x0000000200007824 */ /* 0x002fe200078e00ff */
[----:B--2---:R-:W-:-:S04]  /*0090*/  SHF.R.S32.HI R2, RZ, 0x16, R5 ;  /* 0x00000016ff027819 */ /* 0x004fc80000011405 */
[----:B------:R-:W-:Y:S02]  /*00a0*/  LOP3.LUT R0, R0, 0x1fe, RZ, 0xc0, !PT ;  /* 0x000001fe00007812 */ /* 0x000fe400078ec0ff */
[----:B------:R-:W-:-:S03]  /*00b0*/  SGXT R2, R2, 0x1 ;  /* 0x000000010202781a */ /* 0x000fc60000000200 */
[----:B------:R-:W-:-:S04]  /*00c0*/  IMAD R5, R5, 0x200, R0 ;  /* 0x0000020005057824 */ /* 0x000fc800078e0200 */
[C---:B------:R-:W-:Y:S01]  /*00d0*/  VIADD R17, R5.reuse, 0xffffb800 ;  /* 0xffffb80005117836 */ /* 0x040fe20000000000 */
[CC--:B------:R-:W-:Y:S01]  /*00e0*/  LEA.HI R3, R2.reuse, R5.reuse, RZ, 0xb ;  /* 0x0000000502037211 */ /* 0x0c0fe200078f58ff */
[----:B------:R-:W-:Y:S01]  /*00f0*/  VIADD R19, R5, 0xffffc000 ;  /* 0xffffc00005137836 */ /* 0x000fe20000000000 */
[----:B------:R-:W-:Y:S02]  /*0100*/  LEA.HI R0, R2, R5, RZ, 0xe ;  /* 0x0000000502007211 */ /* 0x000fe400078f70ff */
[----:B------:R-:W-:Y:S02]  /*0110*/  SHF.R.S32.HI R4, RZ, 0xb, R3 ;  /* 0x0000000bff047819 */ /* 0x000fe40000011403 */
[----:B------:R-:W-:Y:S01]  /*0120*/  SHF.R.S32.HI R0, RZ, 0xe, R0 ;  /* 0x0000000eff007819 */ /* 0x000fe20000011400 */
[----:B------:R-:W1:Y:S01]  /*0130*/  LDC.64 R2, c[0x0][0x210] ;  /* 0x00008400ff027b82 */ /* 0x000e620000000a00 */
[----:B------:R-:W-:Y:S02]  /*0140*/  LEA.HI R6, R4, R4, RZ, 0x3 ;  /* 0x0000000404067211 */ /* 0x000fe400078f18ff */
[----:B------:R-:W-:-:S02]  /*0150*/  LEA.HI R8, R0, R0, RZ, 0x3 ;  /* 0x0000000000087211 */ /* 0x000fc400078f18ff */
[----:B------:R-:W-:Y:S02]  /*0160*/  LOP3.LUT R7, R6, 0xfffffff8, RZ, 0xc0, !PT ;  /* 0xfffffff806077812 */ /* 0x000fe400078ec0ff */
[----:B------:R-:W-:-:S03]  /*0170*/  LOP3.LUT R9, R8, 0xfffffff8, RZ, 0xc0, !PT ;  /* 0xfffffff808097812 */ /* 0x000fc600078ec0ff */
[----:B------:R-:W-:Y:S02]  /*0180*/  IMAD.IADD R4, R4, 0x1, -R7 ;  /* 0x0000000104047824 */ /* 0x000fe400078e0a07 */
[----:B------:R-:W-:Y:S01]  /*0190*/  IMAD.IADD R7, R0, 0x1, -R9 ;  /* 0x0000000100077824 */ /* 0x000fe200078e0a09 */
[----:B------:R-:W-:Y:S01]  /*01a0*/  CS2R R8, SRZ ;  /* 0x0000000000087805 */ /* 0x000fe2000001ff00 */
[C---:B------:R-:W-:Y:S01]  /*01b0*/  VIADD R0, R4.reuse, 0x1 ;  /* 0x0000000104007836 */ /* 0x040fe20000000000 */
[C---:B------:R-:W-:Y:S02]  /*01c0*/  ISETP.GT.AND P2, PT, R4.reuse, RZ, PT ;  /* 0x000000ff0400720c */ /* 0x040fe40003f44270 */
[----:B------:R-:W-:Y:S02]  /*01d0*/  ISETP.GT.AND P0, PT, R4, -0x1, PT ;  /* 0xffffffff0400780c */ /* 0x000fe40003f04270 */
[C---:B------:R-:W-:Y:S02]  /*01e0*/  ISETP.GT.AND P4, PT, R7.reuse, RZ, P2 ;  /* 0x000000ff0700720c */ /* 0x040fe40001784270 */
[----:B------:R-:W-:-:S02]  /*01f0*/  ISETP.GT.AND P0, PT, R7, RZ, P0 ;  /* 0x000000ff0700720c */ /* 0x000fc40000704270 */
[----:B------:R-:W-:Y:S01]  /*0200*/  ISETP.GE.U32.AND P1, PT, R0, 0x8, PT ;  /* 0x000000080000780c */ /* 0x000fe20003f26070 */
[----:B-1----:R-:W-:-:S03]  /*0210*/  IMAD.WIDE R16, R17, 0x4, R2 ;  /* 0x0000000411107825 */ /* 0x002fc600078e0202 */
[----:B------:R-:W-:Y:S01]  /*0220*/  ISETP.GT.AND P3, PT, R7, RZ, !P1 ;  /* 0x000000ff0700720c */ /* 0x000fe20004f64270 */
[----:B------:R-:W-:-:S04]  /*0230*/  IMAD.WIDE R18, R19, 0x4, R2 ;  /* 0x0000000413127825 */ /* 0x000fc800078e0202 */
[----:B------:R1:W2:Y:S01]  /*0240*/  @P4 LDG.E.64 R8, desc[UR4][R16.64] ;  /* 0x0000000410084981 */ /* 0x0002a2000c1e1b00 */
[----:B------:R-:W-:-:S03]  /*0250*/  VIADD R21, R5, 0xffffc800 ;  /* 0xffffc80005157836 */ /* 0x000fc60000000000 */
[----:B------:R2:W3:Y:S01]  /*0260*/  @P0 LDG.E.64 R10, desc[UR4][R18.64] ;  /* 0x00000004120a0981 */ /* 0x0004e2000c1e1b00 */
[----:B------:R-:W-:Y:S01]  /*0270*/  IMAD.WIDE R20, R21, 0x4, R2 ;  /* 0x0000000415147825 */ /* 0x000fe200078e0202 */
[----:B------:R-:W-:-:S04]  /*0280*/  ISETP.GT.AND P2, PT, R7, -0x1, P2 ;  /* 0xffffffff0700780c */ /* 0x000fc80001744270 */
[----:B------:R-:W4:Y:S01]  /*0290*/  @P3 LDG.E.64 R12, desc[UR4][R20.64] ;  /* 0x00000004140c3981 */ /* 0x000f22000c1e1b00 */
[----:B------:R-:W-:-:S04]  /*02a0*/  VIADD R23, R5, 0xfffff800 ;  /* 0xfffff80005177836 */ /* 0x000fc80000000000 */
[----:B-1----:R-:W-:-:S05]  /*02b0*/  IMAD.WIDE R16, R23, 0x4, R2 ;  /* 0x0000000417107825 */ /* 0x002fca00078e0202 */
[----:B------:R-:W5:Y:S01]  /*02c0*/  @P2 LDG.E.64 R14, desc[UR4][R16.64] ;  /* 0x00000004100e2981 */ /* 0x000f62000c1e1b00 */
[----:B--2---:R-:W-:Y:S02]  /*02d0*/  SEL R19, R8, 0xff800000, P4 ;  /* 0xff80000008137807 */ /* 0x004fe40002000000 */
[----:B------:R-:W-:Y:S02]  /*02e0*/  SEL R8, R9, 0xff800000, P4 ;  /* 0xff80000009087807 */ /* 0x000fe40002000000 */
[----:B---3--:R-:W-:Y:S02]  /*02f0*/  SEL R11, R11, 0xff800000, P0 ;  /* 0xff8000000b0b7807 */ /* 0x008fe40000000000 */
[----:B------:R-:W-:Y:S02]  /*0300*/  SEL R10, R10, 0xff800000, P0 ;  /* 0xff8000000a0a7807 */ /* 0x000fe40000000000 */
[----:B------:R-:W-:Y:S02]  /*0310*/  FSETP.GT.AND P5, PT, R11, R8, PT ;  /* 0x000000080b00720b */ /* 0x000fe40003fa4000 */
[----:B------:R-:W-:-:S02]  /*0320*/  FSETP.GT.AND P6, PT, R10, R19, PT ;  /* 0x000000130a00720b */ /* 0x000fc40003fc4000 */
[----:B----4-:R-:W-:Y:S02]  /*0330*/  SEL R9, R12, 0xff800000, P3 ;  /* 0xff8000000c097807 */ /* 0x010fe40001800000 */
[----:B------:R-:W-:Y:S02]  /*0340*/  SEL R6, R13, 0xff800000, P3 ;  /* 0xff8000000d067807 */ /* 0x000fe40001800000 */
[----:B------:R-:W-:Y:S02]  /*0350*/  FSETP.NAN.AND P4, PT, R9, R9, PT ;  /* 0x000000090900720b */ /* 0x000fe40003f88000 */
[C---:B------:R-:W-:Y:S02]  /*0360*/  FSETP.NAN.AND P3, PT, R11.reuse, R11, PT ;  /* 0x0000000b0b00720b */ /* 0x040fe40003f68000 */
[----:B------:R-:W-:Y:S02]  /*0370*/  FSETP.NAN.AND P0, PT, R10, R10, PT ;  /* 0x0000000a0a00720b */ /* 0x000fe40003f08000 */
[----:B------:R-:W-:-:S02]  /*0380*/  @!P5 SEL R11, R11, R8, P3 ;  /* 0x000000080b0bd207 */ /* 0x000fc40001800000 */
[----:B------:R-:W-:Y:S02]  /*0390*/  @!P6 SEL R10, R10, R19, P0 ;  /* 0x000000130a0ae207 */ /* 0x000fe40000000000 */
[----:B------:R-:W-:Y:S02]  /*03a0*/  FSETP.NAN.AND P3, PT, R6, R6, PT ;  /* 0x000000060600720b */ /* 0x000fe40003f68000 */
[----:B------:R-:W-:Y:S02]  /*03b0*/  FSETP.GEU.AND P0, PT, R10, R9, PT ;  /* 0x000000090a00720b */ /* 0x000fe40003f0e000 */
[----:B-----5:R-:W-:Y:S02]  /*03c0*/  SEL R15, R15, 0xff800000, P2 ;  /* 0xff8000000f0f7807 */ /* 0x020fe40001000000 */
[----:B------:R-:W-:Y:S02]  /*03d0*/  SEL R14, R14, 0xff800000, P2 ;  /* 0xff8000000e0e7807 */ /* 0x000fe40001000000 */
[----:B------:R-:W-:-:S02]  /*03e0*/  @!P4 SEL R9, R9, R10, !P0 ;  /* 0x0000000a0909c207 */ /* 0x000fc40004000000 */
[----:B------:R-:W-:Y:S02]  /*03f0*/  FSETP.NAN.AND P2, PT, R15, R15, PT ;  /* 0x0000000f0f00720b */ /* 0x000fe40003f48000 */
[----:B------:R-:W-:Y:S02]  /*0400*/  FSETP.GEU.AND P4, PT, R11, R6, PT ;  /* 0x000000060b00720b */ /* 0x000fe40003f8e000 */
[----:B------:R-:W-:Y:S02]  /*0410*/  P2R R12, PR, RZ, 0x40 ;  /* 0x00000040ff0c7803 */ /* 0x000fe40000000000 */
[----:B------:R-:W-:Y:S01]  /*0420*/  @!P3 SEL R6, R6, R11, !P4 ;  /* 0x0000000b0606b207 */ /* 0x000fe20006000000 */
[----:B------:R-:W-:Y:S01]  /*0430*/  IMAD.WIDE R10, R5, 0x4, R2 ;  /* 0x00000004050a7825 */ /* 0x000fe200078e0202 */
[----:B------:R-:W-:Y:S02]  /*0440*/  P2R R18, PR, RZ, 0x1 ;  /* 0x00000001ff127803 */ /* 0x000fe40000000000 */
[----:B------:R-:W-:-:S02]  /*0450*/  FSETP.GEU.AND P6, PT, R6, R15, PT ;  /* 0x0000000f0600720b */ /* 0x000fc40003fce000 */
[----:B------:R-:W-:Y:S02]  /*0460*/  FSETP.GEU.AND P0, PT, R9, R14, PT ;  /* 0x0000000e0900720b */ /* 0x000fe40003f0e000 */
[----:B------:R-:W-:Y:S02]  /*0470*/  @!P2 SEL R15, R15, R6, !P6 ;  /* 0x000000060f0fa207 */ /* 0x000fe40007000000 */
[----:B------:R-:W-:Y:S02]  /*0480*/  FSETP.NAN.AND P2, PT, R14, R14, PT ;  /* 0x0000000e0e00720b */ /* 0x000fe40003f48000 */
[C---:B------:R-:W-:Y:S02]  /*0490*/  LOP3.LUT R6, R7.reuse, R4, RZ, 0xfc, !PT ;  /* 0x0000000407067212 */ /* 0x040fe400078efcff */
[----:B------:R-:W-:Y:S02]  /*04a0*/  P2R R22, PR, RZ, 0x1 ;  /* 0x00000001ff167803 */ /* 0x000fe40000000000 */
[----:B------:R-:W-:Y:S01]  /*04b0*/  ISETP.GT.AND P1, PT, R7, -0x1, !P1 ;  /* 0xffffffff0700780c */ /* 0x000fe20004f24270 */
[----:B------:R-:W-:Y:S01]  /*04c0*/  VIADD R13, R5, 0x800 ;  /* 0x00000800050d7836 */ /* 0x000fe20000000000 */
[----:B------:R-:W-:-:S02]  /*04d0*/  P2R R20, PR, RZ, 0x40 ;  /* 0x00000040ff147803 */ /* 0x000fc40000000000 */
[----:B------:R-:W-:-:S03]  /*04e0*/  P2R R16, PR, RZ, 0x20 ;  /* 0x00000020ff107803 */ /* 0x000fc60000000000 */
[----:B------:R-:W-:Y:S02]  /*04f0*/  @!P2 SEL R14, R14, R9, !P0 ;  /* 0x000000090e0ea207 */ /* 0x000fe40004000000 */
[----:B------:R-:W-:Y:S02]  /*0500*/  CS2R R8, SRZ ;  /* 0x0000000000087805 */ /* 0x000fe4000001ff00 */
[----:B------:R-:W-:-:S13]  /*0510*/  ISETP.GT.AND P2, PT, R6, -0x1, PT ;  /* 0xffffffff0600780c */ /* 0x000fda0003f44270 */
[----:B------:R-:W2:Y:S02]  /*0520*/  @P2 LDG.E.64 R8, desc[UR4][R10.64] ;  /* 0x000000040a082981 */ /* 0x000ea4000c1e1b00 */
[----:B--2---:R-:W-:Y:S02]  /*0530*/  SEL R17, R8, 0xff800000, P2 ;  /* 0xff80000008117807 */ /* 0x004fe40001000000 */
[----:B------:R-:W-:Y:S02]  /*0540*/  SEL R6, R9, 0xff800000, P2 ;  /* 0xff80000009067807 */ /* 0x000fe40001000000 */
[----:B------:R-:W-:Y:S02]  /*0550*/  CS2R R8, SRZ ;  /* 0x0000000000087805 */ /* 0x000fe4000001ff00 */
[-C--:B------:R-:W-:Y:S02]  /*0560*/  FSETP.NAN.AND P2, PT, R17, R17.reuse, PT ;  /* 0x000000111100720b */ /* 0x080fe40003f48000 */
[----:B------:R-:W-:-:S04]  /*0570*/  FSETP.GEU.AND P0, PT, R14, R17, PT ;  /* 0x000000110e00720b */ /* 0x000fc80003f0e000 */
[----:B------:R-:W-:-:S07]  /*0580*/  P2R R19, PR, RZ, 0x1 ;  /* 0x00000001ff137803 */ /* 0x000fce0000000000 */
[----:B------:R-:W-:Y:S02]  /*0590*/  @!P2 SEL R17, R17, R14, !P0 ;  /* 0x0000000e1111a207 */ /* 0x000fe40004000000 */
[-C--:B------:R-:W-:Y:S02]  /*05a0*/  FSETP.NAN.AND P2, PT, R6, R6.reuse, PT ;  /* 0x000000060600720b */ /* 0x080fe40003f48000 */
[----:B------:R-:W-:-:S04]  /*05b0*/  FSETP.GEU.AND P0, PT, R15, R6, PT ;  /* 0x000000060f00720b */ /* 0x000fc80003f0e000 */
[----:B------:R-:W-:-:S07]  /*05c0*/  P2R R10, PR, RZ, 0x1 ;  /* 0x00000001ff0a7803 */ /* 0x000fce0000000000 */
[----:B------:R-:W-:Y:S02]  /*05d0*/  @!P2 SEL R6, R6, R15, !P0 ;  /* 0x0000000f0606a207 */ /* 0x000fe40004000000 */
[----:B------:R-:W-:Y:S01]  /*05e0*/  ISETP.NE.AND P0, PT, R12, RZ, PT ;  /* 0x000000ff0c00720c */ /* 0x000fe20003f05270 */
[----:B------:R-:W-:-:S05]  /*05f0*/  IMAD.WIDE R12, R13, 0x4, R2 ;  /* 0x000000040d0c7825 */ /* 0x000fca00078e0202 */
[----:B------:R-:W2:Y:S01]  /*0600*/  @P1 LDG.E.64 R8, desc[UR4][R12.64] ;  /* 0x000000040c081981 */ /* 0x000ea2000c1e1b00 */
[----:B------:R-:W-:Y:S01]  /*0610*/  VIADD R11, R7, 0x1 ;  /* 0x00000001070b7836 */ /* 0x000fe20000000000 */
[----:B--2---:R-:W-:Y:S01]  /*0620*/  SEL R15, R9, 0xff800000, P1 ;  /* 0xff800000090f7807 */ /* 0x004fe20000800000 */
[----:B------:R-:W-:Y:S01]  /*0630*/  VIADD R9, R5, 0x3800 ;  /* 0x0000380005097836 */ /* 0x000fe20000000000 */
[----:B------:R-:W-:Y:S02]  /*0640*/  SEL R14, R8, 0xff800000, P1 ;  /* 0xff800000080e7807 */ /* 0x000fe40000800000 */
[-C--:B------:R-:W-:Y:S01]  /*0650*/  FSETP.NAN.AND P1, PT, R15, R15.reuse, PT ;  /* 0x0000000f0f00720b */ /* 0x080fe20003f28000 */
[----:B------:R-:W-:Y:S01]  /*0660*/  IMAD.WIDE R8, R9, 0x4, R2 ;  /* 0x0000000409087825 */ /* 0x000fe200078e0202 */
[----:B------:R-:W-:Y:S02]  /*0670*/  FSETP.NAN.AND P3, PT, R14, R14, PT ;  /* 0x0000000e0e00720b */ /* 0x000fe40003f68000 */
[----:B------:R-:W-:-:S02]  /*0680*/  FSETP.GEU.AND P2, PT, R6, R15, PT ;  /* 0x0000000f0600720b */ /* 0x000fc40003f4e000 */
[----:B------:R-:W-:Y:S02]  /*0690*/  SEL R13, RZ, 0x1, !P0 ;  /* 0x00000001ff0d7807 */ /* 0x000fe40004000000 */
[----:B------:R-:W-:-:S05]  /*06a0*/  P2R R21, PR, RZ, 0x4 ;  /* 0x00000004ff157803 */ /* 0x000fca0000000000 */
[----:B------:R-:W-:Y:S02]  /*06b0*/  @!P1 SEL R15, R15, R6, !P2 ;  /* 0x000000060f0f9207 */ /* 0x000fe40005000000 */
[----:B------:R-:W-:Y:S02]  /*06c0*/  CS2R R6, SRZ ;  /* 0x0000000000067805 */ /* 0x000fe4000001ff00 */
[----:B------:R-:W-:Y:S02]  /*06d0*/  FSETP.GEU.AND P1, PT, R17, R14, PT ;  /* 0x0000000e1100720b */ /* 0x000fe40003f2e000 */
[----:B------:R-:W-:Y:S02]  /*06e0*/  ISETP.NE.AND P2, PT, R22, RZ, PT ;  /* 0x000000ff1600720c */ /* 0x000fe40003f45270 */
[----:B------:R-:W-:Y:S02]  /*06f0*/  @!P3 SEL R14, R14, R17, !P1 ;  /* 0x000000110e0eb207 */ /* 0x000fe40004800000 */
[----:B------:R-:W-:-:S02]  /*0700*/  ISETP.GE.U32.AND P3, PT, R11, 0x8, PT ;  /* 0x000000080b00780c */ /* 0x000fc40003f66070 */
[----:B------:R-:W-:Y:S02]  /*0710*/  P2R R22, PR, RZ, 0x4 ;  /* 0x00000004ff167803 */ /* 0x000fe40000000000 */
[----:B------:R-:W-:Y:S02]  /*0720*/  ISETP.GT.AND P6, PT, R4, RZ, !P3 ;  /* 0x000000ff0400720c */ /* 0x000fe40005fc4270 */
[----:B------:R-:W-:-:S11]  /*0730*/  ISETP.NE.AND P2, PT, R20, RZ, PT ;  /* 0x000000ff1400720c */ /* 0x000fd60003f45270 */
[----:B------:R1:W2:Y:S01]  /*0740*/  @P6 LDG.E.64 R6, desc[UR4][R8.64] ;  /* 0x0000000408066981 */ /* 0x0002a2000c1e1b00 */
[----:B------:R-:W-:Y:S02]  /*0750*/  ISETP.GT.AND P3, PT, R4, -0x1, !P3 ;  /* 0xffffffff0400780c */ /* 0x000fe40005f64270 */
[----:B-1----:R-:W-:Y:S02]  /*0760*/  CS2R R8, SRZ ;  /* 0x0000000000087805 */ /* 0x002fe4000001ff00 */
[----:B--2---:R-:W-:Y:S02]  /*0770*/  SEL R6, R6, 0xff800000, P6 ;  /* 0xff80000006067807 */ /* 0x004fe40003000000 */
[----:B------:R-:W-:Y:S02]  /*0780*/  SEL R7, R7, 0xff800000, P6 ;  /* 0xff80000007077807 */ /* 0x000fe40003000000 */
[-C--:B------:R-:W-:Y:S02]  /*0790*/  FSETP.NAN.AND P5, PT, R6, R6.reuse, PT ;  /* 0x000000060600720b */ /* 0x080fe40003fa8000 */
[----:B------:R-:W-:-:S02]  /*07a0*/  FSETP.GEU.AND P6, PT, R14, R6, PT ;  /* 0x000000060e00720b */ /* 0x000fc40003fce000 */
[----:B------:R-:W-:-:S09]  /*07b0*/  FSETP.NAN.AND P0, PT, R7, R7, PT ;  /* 0x000000070700720b */ /* 0x000fd20003f08000 */
[----:B------:R-:W-:Y:S02]  /*07c0*/  @!P5 SEL R6, R6, R14, !P6 ;  /* 0x0000000e0606d207 */ /* 0x000fe40007000000 */
[----:B------:R-:W-:-:S04]  /*07d0*/  ISETP.NE.AND P5, PT, R16, RZ, PT ;  /* 0x000000ff1000720c */ /* 0x000fc80003fa5270 */
[----:B------:R-:W-:Y:S02]  /*07e0*/  SEL R12, RZ, 0x1, !P5 ;  /* 0x00000001ff0c7807 */ /* 0x000fe40006800000 */
[----:B------:R-:W-:-:S04]  /*07f0*/  FSETP.GEU.AND P5, PT, R15, R7, PT ;  /* 0x000000070f00720b */ /* 0x000fc80003fae000 */
[----:B------:R-:W-:Y:S02]  /*0800*/  @!P0 SEL R7, R7, R15, !P5 ;  /* 0x0000000f07078207 */ /* 0x000fe40006800000 */
[----:B------:R-:W-:Y:S02]  /*0810*/  ISETP.NE.AND P0, PT, R18, RZ, PT ;  /* 0x000000ff1200720c */ /* 0x000fe40003f05270 */
[----:B------:R-:W-:Y:S02]  /*0820*/  SEL R15, R12, 0x2, P4 ;  /* 0x000000020c0f7807 */ /* 0x000fe40002000000 */
[----:B------:R-:W-:Y:S01]  /*0830*/  SEL R14, R13, 0x2, P0 ;  /* 0x000000020d0e7807 */ /* 0x000fe20000000000 */
[----:B------:R-:W-:-:S04]  /*0840*/  VIADD R13, R5, 0x4000 ;  /* 0x00004000050d7836 */ /* 0x000fc80000000000 */
[----:B------:R-:W-:-:S05]  /*0850*/  IMAD.WIDE R12, R13, 0x4, R2 ;  /* 0x000000040d0c7825 */ /* 0x000fca00078e0202 */
[----:B------:R-:W2:Y:S01]  /*0860*/  @P3 LDG.E.64 R8, desc[UR4][R12.64] ;  /* 0x000000040c083981 */ /* 0x000ea2000c1e1b00 */
[----:B------:R-:W-:Y:S02]  /*0870*/  SEL R15, R15, 0x3, P2 ;  /* 0x000000030f0f7807 */ /* 0x000fe40001000000 */
[----:B------:R-:W-:Y:S02]  /*0880*/  ISETP.NE.AND P2, PT, R22, RZ, PT ;  /* 0x000000ff1600720c */ /* 0x000fe40003f45270 */
[----:B------:R-:W-:Y:S01]  /*0890*/  LOP3.LUT R0, R11, R0, RZ, 0xfc, !PT ;  /* 0x000000000b007212 */ /* 0x000fe200078efcff */
[----:B------:R-:W-:Y:S01]  /*08a0*/  VIADD R11, R5, 0x4800 ;  /* 0x00004800050b7836 */ /* 0x000fe20000000000 */
[----:B------:R-:W-:Y:S02]  /*08b0*/  SEL R14, R14, 0x3, P2 ;  /* 0x000000030e0e7807 */ /* 0x000fe40001000000 */
[----:B------:R-:W-:Y:S02]  /*08c0*/  ISETP.NE.AND P2, PT, R21, RZ, PT ;  /* 0x000000ff1500720c */ /* 0x000fe40003f45270 */
[----:B--2---:R-:W-:-:S04]  /*08d0*/  SEL R4, R9, 0xff800000, P3 ;  /* 0xff80000009047807 */ /* 0x004fc80001800000 */
[-C--:B------:R-:W-:Y:S02]  /*08e0*/  FSETP.NAN.AND P0, PT, R4, R4.reuse, PT ;  /* 0x000000040400720b */ /* 0x080fe40003f08000 */
[----:B------:R-:W-:-:S11]  /*08f0*/  FSETP.GEU.AND P4, PT, R7, R4, PT ;  /* 0x000000040700720b */ /* 0x000fd60003f8e000 */
[----:B------:R-:W-:Y:S02]  /*0900*/  @!P0 SEL R4, R4, R7, !P4 ;  /* 0x0000000704048207 */ /* 0x000fe40006000000 */
[----:B------:R-:W-:Y:S02]  /*0910*/  ISETP.NE.AND P0, PT, R19, RZ, PT ;  /* 0x000000ff1300720c */ /* 0x000fe40003f05270 */
[----:B------:R-:W-:Y:S02]  /*0920*/  SEL R7, R8, 0xff800000, P3 ;  /* 0xff80000008077807 */ /* 0x000fe40001800000 */
[----:B------:R-:W-:Y:S02]  /*0930*/  CS2R R8, SRZ ;  /* 0x0000000000087805 */ /* 0x000fe4000001ff00 */
[----:B------:R-:W-:Y:S02]  /*0940*/  SEL R14, R14, 0x4, P0 ;  /* 0x000000040e0e7807 */ /* 0x000fe40000000000 */
[----:B------:R-:W-:-:S02]  /*0950*/  ISETP.GE.U32.AND P0, PT, R0, 0x8, PT ;  /* 0x000000080000780c */ /* 0x000fc40003f06070 */
[----:B------:R-:W-:Y:S01]  /*0960*/  ISETP.NE.AND P3, PT, R10, RZ, PT ;  /* 0x000000ff0a00720c */ /* 0x000fe20003f65270 */
[----:B------:R-:W-:Y:S02]  /*0970*/  IMAD.WIDE R10, R11, 0x4, R2 ;  /* 0x000000040b0a7825 */ /* 0x000fe400078e0202 */
[----:B------:R-:W1:Y:S08]  /*0980*/  LDC.64 R2, c[0x0][0x218] ;  /* 0x00008600ff027b82 */ /* 0x000e700000000a00 */
[----:B------:R2:W3:Y:S01]  /*0990*/  @!P0 LDG.E.64 R8, desc[UR4][R10.64] ;  /* 0x000000040a088981 */ /* 0x0004e2000c1e1b00 */
[----:B------:R-:W-:-:S02]  /*09a0*/  SEL R15, R15, 0x4, P3 ;  /* 0x000000040f0f7807 */ /* 0x000fc40001800000 */
[-C--:B------:R-:W-:Y:S02]  /*09b0*/  FSETP.NAN.AND P3, PT, R7, R7.reuse, PT ;  /* 0x000000070700720b */ /* 0x080fe40003f68000 */
[----:B------:R-:W-:Y:S02]  /*09c0*/  SEL R14, R14, 0x5, P1 ;  /* 0x000000050e0e7807 */ /* 0x000fe40000800000 */
[----:B------:R-:W-:Y:S02]  /*09d0*/  FSETP.GEU.AND P1, PT, R6, R7, PT ;  /* 0x000000070600720b */ /* 0x000fe40003f2e000 */
[----:B------:R-:W-:Y:S02]  /*09e0*/  SEL R15, R15, 0x5, P2 ;  /* 0x000000050f0f7807 */ /* 0x000fe40001000000 */
[----:B------:R-:W-:Y:S02]  /*09f0*/  SEL R14, R14, 0x6, P6 ;  /* 0x000000060e0e7807 */ /* 0x000fe40003000000 */
[----:B------:R-:W-:-:S02]  /*0a00*/  SEL R15, R15, 0x6, P5 ;  /* 0x000000060f0f7807 */ /* 0x000fc40002800000 */
[----:B------:R-:W-:Y:S01]  /*0a10*/  SEL R14, R14, 0x7, P1 ;  /* 0x000000070e0e7807 */ /* 0x000fe20000800000 */
[----:B-1----:R-:W-:Y:S01]  /*0a20*/  IMAD.WIDE R2, R5, 0x4, R2 ;  /* 0x0000000405027825 */ /* 0x002fe200078e0202 */
[----:B------:R-:W-:Y:S02]  /*0a30*/  @!P3 SEL R7, R7, R6, !P1 ;  /* 0x000000060707b207 */ /* 0x000fe40004800000 */
[----:B------:R-:W-:Y:S02]  /*0a40*/  SEL R15, R15, 0x7, P4 ;  /* 0x000000070f0f7807 */ /* 0x000fe40002000000 */
[----:B--2---:R-:W-:-:S04]  /*0a50*/  IADD3 R10, P4, R5, UR6, RZ ;  /* 0x00000006050a7c10 */ /* 0x004fc8000ff9e0ff */
[----:B------:R-:W-:Y:S02]  /*0a60*/  LEA.HI.X.SX32 R11, R5, UR7, 0x1, P4 ;  /* 0x00000007050b7c11 */ /* 0x000fe4000a0f0eff */
[----:B---3--:R-:W-:Y:S02]  /*0a70*/  SEL R9, R9, 0xff800000, !P0 ;  /* 0xff80000009097807 */ /* 0x008fe40004000000 */
[----:B------:R-:W-:Y:S02]  /*0a80*/  SEL R8, R8, 0xff800000, !P0 ;  /* 0xff80000008087807 */ /* 0x000fe40004000000 */
[----:B------:R-:W-:Y:S02]  /*0a90*/  FSETP.NAN.AND P2, PT, R9, R9, PT ;  /* 0x000000090900720b */ /* 0x000fe40003f48000 */
[-C--:B------:R-:W-:Y:S02]  /*0aa0*/  FSETP.NAN.AND P0, PT, R8, R8.reuse, PT ;  /* 0x000000080800720b */ /* 0x080fe40003f08000 */
[----:B------:R-:W-:-:S02]  /*0ab0*/  FSETP.GEU.AND P3, PT, R7, R8, PT ;  /* 0x000000080700720b */ /* 0x000fc40003f6e000 */
[----:B------:R-:W-:Y:S02]  /*0ac0*/  FSETP.GEU.AND P1, PT, R4, R9, PT ;  /* 0x000000090400720b */ /* 0x000fe40003f2e000 */
[----:B------:R-:W-:Y:S02]  /*0ad0*/  SEL R14, R14, 0x8, P3 ;  /* 0x000000080e0e7807 */ /* 0x000fe40001800000 */
[----:B------:R-:W-:Y:S02]  /*0ae0*/  SEL R15, R15, 0x8, P1 ;  /* 0x000000080f0f7807 */ /* 0x000fe40000800000 */
[----:B------:R-:W-:Y:S02]  /*0af0*/  LOP3.LUT R14, R14, 0xff, RZ, 0xc0, !PT ;  /* 0x000000ff0e0e7812 */ /* 0x000fe400078ec0ff */
[----:B------:R-:W-:Y:S02]  /*0b00*/  @!P2 SEL R9, R9, R4, !P1 ;  /* 0x000000040909a207 */ /* 0x000fe40004800000 */
[----:B------:R-:W-:Y:S01]  /*0b10*/  @!P0 SEL R8, R8, R7, !P3 ;  /* 0x0000000708088207 */ /* 0x000fe20005800000 */
[----:B------:R-:W-:-:S04]  /*0b20*/  IMAD R15, R15, 0x100, R14 ;  /* 0x000001000f0f7824 */ /* 0x000fc800078e020e */
[----:B------:R-:W-:Y:S04]  /*0b30*/  STG.E.64 desc[UR4][R2.64], R8 ;  /* 0x0000000802007986 */ /* 0x000fe8000c101b04 */
[----:B------:R-:W-:Y:S01]  /*0b40*/  STG.E.U16 desc[UR4][R10.64], R15 ;  /* 0x0000000f0a007986 */ /* 0x000fe2000c101504 */
[----:B------:R-:W-:Y:S05]  /*0b50*/  EXIT ;  /* 0x000000000000794d */ /* 0x000fea0003800000 */
.L_x_0:
[----:B------:R-:W-:-:S00]  /*0b60*/  BRA `(.L_x_0) ;  /* 0xfffffffc00fc7947 */ /* 0x000fc0000383ffff */
[----:B------:R-:W-:-:S00]  /*0b70*/  NOP ;  /* 0x0000000000007918 */ /* 0x000fc00000000000 */
        /* <DEDUP_REMOVED lines=8> */
.L_x_1:


//--------------------- .nv.constant0.triton_poi_fused_max_pool2d_with_indices_53 --------------------------
	.section	.nv.constant0.triton_poi_fused_max_pool2d_with_indices_53,"a",@progbits
	.sectionflags	@""
	.align	4
.nv.constant0.triton_poi_fused_max_pool2d_with_indices_53:
	.zero		556
